//
// Generated by NVIDIA NVVM Compiler
//
// Compiler Build ID: CL-36424714
// Cuda compilation tools, release 13.0, V13.0.88
// Based on NVVM 20.0.0
//

.version 9.0
.target sm_100
.address_size 64

	// .globl	_Z5tradePiS_S_
.global .align 4 .b8 precalc_xorwow_matrix[102400];
.global .align 4 .b8 precalc_xorwow_offset_matrix[102400];
.global .align 4 .b8 mrg32k3aM1[2304];
.global .align 4 .b8 mrg32k3aM2[2304];
.global .align 4 .b8 mrg32k3aM1SubSeq[2016];
.global .align 4 .b8 mrg32k3aM2SubSeq[2016];
.global .align 4 .b8 mrg32k3aM1Seq[2304];
.global .align 4 .b8 mrg32k3aM2Seq[2304];
.const .align 8 .b8 __cr_lgamma_table[72];

.visible .entry _Z5tradePiS_S_(
	.param .u64 .ptr .align 1 _Z5tradePiS_S__param_0,
	.param .u64 .ptr .align 1 _Z5tradePiS_S__param_1,
	.param .u64 .ptr .align 1 _Z5tradePiS_S__param_2
)
{
	.reg .pred 	%p<3>;
	.reg .b32 	%r<14>;
	.reg .b64 	%rd<12>;

	ld.param.u64 	%rd2, [_Z5tradePiS_S__param_0];
	ld.param.u64 	%rd3, [_Z5tradePiS_S__param_1];
	ld.param.u64 	%rd4, [_Z5tradePiS_S__param_2];
	cvta.to.global.u64 	%rd5, %rd4;
	mov.u32 	%r1, %tid.x;
	mul.wide.u32 	%rd6, %r1, 4;
	add.s64 	%rd1, %rd5, %rd6;
	ld.global.u32 	%r4, [%rd1];
	setp.ne.s32 	%p1, %r4, 0;
	@%p1 bra 	$L__BB0_3;
	cvta.to.global.u64 	%rd7, %rd2;
	cvta.to.global.u64 	%rd8, %rd3;
	add.s64 	%rd10, %rd7, %rd6;
	ld.global.u32 	%r5, [%rd10];
	rem.u32 	%r2, -1115749450, %r5;
	add.s32 	%r6, %r2, 1;
	add.s64 	%rd11, %rd8, %rd6;
	ld.global.u32 	%r7, [%rd11];
	sub.s32 	%r8, 21, %r7;
	rem.u32 	%r9, 1883133293, %r8;
	add.s32 	%r3, %r9, %r7;
	setp.lt.s32 	%p2, %r6, %r3;
	@%p2 bra 	$L__BB0_3;
	sub.s32 	%r10, %r2, %r3;
	add.s32 	%r11, %r10, 2;
	rem.u32 	%r12, -2074414907, %r11;
	add.s32 	%r13, %r12, %r3;
	st.global.u32 	[%rd1], %r13;
$L__BB0_3:
	bar.sync 	0;
	ret;

}


// ===== COMPILED SASS (sm_100) =====

	.target	sm_100

	.elftype	@"ET_EXEC"


//--------------------- .note.nv.tkinfo           --------------------------
	.section	.note.nv.tkinfo,"",@"SHT_NOTE"
	.sectionflags	@"SHF_NOTE_NV_TKINFO"
	.tkinfo
        /*0018*/ 	.word	0x00000002
        /*0030*/ 	.string	""
        /*0030*/ 	.string	"ptxas"
        /*0030*/ 	.string	"Cuda compilation tools, release 13.0, V13.0.88"
        /*0030*/ 	.string	"Build cuda_13.0.r13.0/compiler.36424714_0"
        /*0030*/ 	.string	"-arch sm_100 -m 64 "



//--------------------- .note.nv.cuinfo           --------------------------
	.section	.note.nv.cuinfo,"",@"SHT_NOTE"
	.sectionflags	@"SHF_NOTE_NV_CUINFO"
        /*0018*/ 	.short	0x0002
        /*001a*/ 	.short	0x0064
        /*001c*/ 	.short	0x0082
	.zero		2


//--------------------- .nv.info                  --------------------------
	.section	.nv.info,"",@"SHT_CUDA_INFO"
	.align	4


	//----- nvinfo : EIATTR_REGCOUNT
	.align		4
        /*0000*/ 	.byte	0x04, 0x2f
        /*0002*/ 	.short	(.L_10 - .L_9)
	.align		4
.L_9:
        /*0004*/ 	.word	index@(_Z5tradePiS_S_)
        /*0008*/ 	.word	0x00000011


	//----- nvinfo : EIATTR_FRAME_SIZE
	.align		4
.L_10:
        /*000c*/ 	.byte	0x04, 0x11
        /*000e*/ 	.short	(.L_12 - .L_11)
	.align		4
.L_11:
        /*0010*/ 	.word	index@(_Z5tradePiS_S_)
        /*0014*/ 	.word	0x00000000


	//----- nvinfo : EIATTR_MIN_STACK_SIZE
	.align		4
.L_12:
        /*0018*/ 	.byte	0x04, 0x12
        /*001a*/ 	.short	(.L_14 - .L_13)
	.align		4
.L_13:
        /*001c*/ 	.word	index@(_Z5tradePiS_S_)
        /*0020*/ 	.word	0x00000000
.L_14:


//--------------------- .nv.compat                --------------------------
	.section	.nv.compat,"",@"SHT_CUDA_COMPAT_INFO"
	.align	4
        /*0000*/ 	.byte	0x02, 0x09, 0x00, 0x00, 0x02, 0x02, 0x01, 0x00, 0x02, 0x05, 0x05, 0x00, 0x03, 0x07, 0x01, 0x01
        /*0010*/ 	.byte	0x02, 0x03, 0x00, 0x00, 0x02, 0x06, 0x01, 0x00, 0x04, 0x0b, 0x08, 0x00, 0x09, 0x00, 0x00, 0x00
        /*0020*/ 	.byte	0x00, 0x00, 0x00, 0x00


//--------------------- .nv.info._Z5tradePiS_S_   --------------------------
	.section	.nv.info._Z5tradePiS_S_,"",@"SHT_CUDA_INFO"
	.sectionflags	@""
	.align	4


	//----- nvinfo : EIATTR_CUDA_API_VERSION
	.align		4
        /*0000*/ 	.byte	0x04, 0x37
        /*0002*/ 	.short	(.L_16 - .L_15)
.L_15:
        /*0004*/ 	.word	0x00000082


	//----- nvinfo : EIATTR_KPARAM_INFO
	.align		4
.L_16:
        /*0008*/ 	.byte	0x04, 0x17
        /*000a*/ 	.short	(.L_18 - .L_17)
.L_17:
        /*000c*/ 	.word	0x00000000
        /*0010*/ 	.short	0x0002
        /*0012*/ 	.short	0x0010
        /*0014*/ 	.byte	0x00, 0xf5, 0x21, 0x00


	//----- nvinfo : EIATTR_KPARAM_INFO
	.align		4
.L_18:
        /*0018*/ 	.byte	0x04, 0x17
        /*001a*/ 	.short	(.L_20 - .L_19)
.L_19:
        /*001c*/ 	.word	0x00000000
        /*0020*/ 	.short	0x0001
        /*0022*/ 	.short	0x0008
        /*0024*/ 	.byte	0x00, 0xf5, 0x21, 0x00


	//----- nvinfo : EIATTR_KPARAM_INFO
	.align		4
.L_20:
        /*0028*/ 	.byte	0x04, 0x17
        /*002a*/ 	.short	(.L_22 - .L_21)
.L_21:
        /*002c*/ 	.word	0x00000000
        /*0030*/ 	.short	0x0000
        /*0032*/ 	.short	0x0000
        /*0034*/ 	.byte	0x00, 0xf5, 0x21, 0x00


	//----- nvinfo : EIATTR_SPARSE_MMA_MASK
	.align		4
.L_22:
        /*0038*/ 	.byte	0x03, 0x50
        /*003a*/ 	.short	0x0000


	//----- nvinfo : EIATTR_MAXREG_COUNT
	.align		4
        /*003c*/ 	.byte	0x03, 0x1b
        /*003e*/ 	.short	0x00ff


	//----- nvinfo : EIATTR_NUM_BARRIERS
	.align		4
        /*0040*/ 	.byte	0x02, 0x4c
        /*0042*/ 	.byte	0x01
	.zero		1


	//----- nvinfo : EIATTR_MERCURY_ISA_VERSION
	.align		4
        /*0044*/ 	.byte	0x03, 0x5f
        /*0046*/ 	.short	0x0101


	//----- nvinfo : EIATTR_VRC_CTA_INIT_COUNT
	.align		4
        /*0048*/ 	.byte	0x02, 0x4a
	.zero		1
	.zero		1


	//----- nvinfo : EIATTR_EXIT_INSTR_OFFSETS
	.align		4
        /*004c*/ 	.byte	0x04, 0x1c
        /*004e*/ 	.short	(.L_24 - .L_23)


	//   ....[0]....
.L_23:
        /*0050*/ 	.word	0x000004c0


	//----- nvinfo : EIATTR_CRS_STACK_SIZE
	.align		4
.L_24:
        /*0054*/ 	.byte	0x04, 0x1e
        /*0056*/ 	.short	(.L_26 - .L_25)
.L_25:
        /*0058*/ 	.word	0x00000000


	//----- nvinfo : EIATTR_CBANK_PARAM_SIZE
	.align		4
.L_26:
        /*005c*/ 	.byte	0x03, 0x19
        /*005e*/ 	.short	0x0018


	//----- nvinfo : EIATTR_PARAM_CBANK
	.align		4
        /*0060*/ 	.byte	0x04, 0x0a
        /*0062*/ 	.short	(.L_28 - .L_27)
	.align		4
.L_27:
        /*0064*/ 	.word	index@(.nv.constant0._Z5tradePiS_S_)
        /*0068*/ 	.short	0x0380
        /*006a*/ 	.short	0x0018


	//----- nvinfo : EIATTR_SW_WAR
	.align		4
.L_28:
        /*006c*/ 	.byte	0x04, 0x36
        /*006e*/ 	.short	(.L_30 - .L_29)
.L_29:
        /*0070*/ 	.word	0x00000008
.L_30:


//--------------------- .nv.callgraph             --------------------------
	.section	.nv.callgraph,"",@"SHT_CUDA_CALLGRAPH"
	.align	4
	.sectionentsize	8
	.align		4
        /*0000*/ 	.word	0x00000000
	.align		4
        /*0004*/ 	.word	0xffffffff
	.align		4
        /*0008*/ 	.word	0x00000000
	.align		4
        /*000c*/ 	.word	0xfffffffe
	.align		4
        /*0010*/ 	.word	0x00000000
	.align		4
        /*0014*/ 	.word	0xfffffffd
	.align		4
        /*0018*/ 	.word	0x00000000
	.align		4
        /*001c*/ 	.word	0xfffffffc


//--------------------- .nv.constant4             --------------------------
	.section	.nv.constant4,"a",@progbits
	.align	8
	.align		8
.nv.constant4:
        /*0000*/ 	.dword	precalc_xorwow_matrix
	.align		8
        /*0008*/ 	.dword	precalc_xorwow_offset_matrix
	.align		8
        /*0010*/ 	.dword	mrg32k3aM1
	.align		8
        /*0018*/ 	.dword	mrg32k3aM2
	.align		8
        /*0020*/ 	.dword	mrg32k3aM1SubSeq
	.align		8
        /*0028*/ 	.dword	mrg32k3aM2SubSeq
	.align		8
        /*0030*/ 	.dword	mrg32k3aM1Seq
	.align		8
        /*0038*/ 	.dword	mrg32k3aM2Seq


//--------------------- .nv.constant3             --------------------------
	.section	.nv.constant3,"a",@progbits
	.align	8
.nv.constant3:
	.type		__cr_lgamma_table,@object
	.size		__cr_lgamma_table,(.L_8 - __cr_lgamma_table)
__cr_lgamma_table:
        /*0000*/ 	.byte	0x00, 0x00, 0x00, 0x00, 0x00, 0x00, 0x00, 0x00, 0x00, 0x00, 0x00, 0x00, 0x00, 0x00, 0x00, 0x00
        /*0010*/ 	.byte	0xef, 0x39, 0xfa, 0xfe, 0x42, 0x2e, 0xe6, 0x3f, 0x02, 0x20, 0x2a, 0xfa, 0x0b, 0xab, 0xfc, 0x3f
        /*0020*/ 	.byte	0xf9, 0x2c, 0x92, 0x7c, 0xa7, 0x6c, 0x09, 0x40, 0xc9, 0x79, 0x44, 0x3c, 0x64, 0x26, 0x13, 0x40
        /*0030*/ 	.byte	0xca, 0x01, 0xcf, 0x3a, 0x27, 0x51, 0x1a, 0x40, 0x30, 0xcc, 0x2d, 0xf3, 0xe1, 0x0c, 0x21, 0x40
        /*0040*/ 	.byte	0x0d, 0xb7, 0xfc, 0x82, 0x8e, 0x35, 0x25, 0x40
.L_8:


//--------------------- .text._Z5tradePiS_S_      --------------------------
	.section	.text._Z5tradePiS_S_,"ax",@progbits
	.align	128
        .global         _Z5tradePiS_S_
        .type           _Z5tradePiS_S_,@function
        .size           _Z5tradePiS_S_,(.L_x_3 - _Z5tradePiS_S_)
        .other          _Z5tradePiS_S_,@"STO_CUDA_ENTRY STV_DEFAULT"
_Z5tradePiS_S_:
.text._Z5tradePiS_S_:
[----:B------:R-:W-:Y:S01]  /*0000*/  LDC R1, c[0x0][0x37c] ;  /* 0x0000df00ff017b82 */ /* 0x000fe20000000800 */
[----:B------:R-:W0:Y:S07]  /*0010*/  S2R R9, SR_TID.X ;  /* 0x0000000000097919 */ /* 0x000e2e0000002100 */
[----:B------:R-:W0:Y:S01]  /*0020*/  LDC.64 R2, c[0x0][0x390] ;  /* 0x0000e400ff027b82 */ /* 0x000e220000000a00 */
[----:B------:R-:W1:Y:S01]  /*0030*/  LDCU.64 UR4, c[0x0][0x358] ;  /* 0x00006b00ff0477ac */ /* 0x000e620008000a00 */
[----:B0-----:R-:W-:-:S05]  /*0040*/  IMAD.WIDE.U32 R2, R9, 0x4, R2 ;  /* 0x0000000409027825 */ /* 0x001fca00078e0002 */
[----:B-1----:R-:W2:Y:S01]  /*0050*/  LDG.E R0, desc[UR4][R2.64] ;  /* 0x0000000402007981 */ /* 0x002ea2000c1e1900 */
[----:B------:R-:W-:Y:S01]  /*0060*/  BSSY.RECONVERGENT B0, `(.L_x_0) ;  /* 0x0000044000007945 */ /* 0x000fe20003800200 */
[----:B--2---:R-:W-:-:S13]  /*0070*/  ISETP.NE.AND P0, PT, R0, RZ, PT ;  /* 0x000000ff0000720c */ /* 0x004fda0003f05270 */
[----:B------:R-:W-:Y:S05]  /*0080*/  @P0 BRA `(.L_x_1) ;  /* 0x0000000400040947 */ /* 0x000fea0003800000 */
[----:B------:R-:W0:Y:S08]  /*0090*/  LDC.64 R4, c[0x0][0x388] ;  /* 0x0000e200ff047b82 */ /* 0x000e300000000a00 */
[----:B------:R-:W1:Y:S01]  /*00a0*/  LDC.64 R6, c[0x0][0x380] ;  /* 0x0000e000ff067b82 */ /* 0x000e620000000a00 */
[----:B0-----:R-:W-:-:S06]  /*00b0*/  IMAD.WIDE.U32 R4, R9, 0x4, R4 ;  /* 0x0000000409047825 */ /* 0x001fcc00078e0004 */
[----:B------:R-:W2:Y:S01]  /*00c0*/  LDG.E R4, desc[UR4][R4.64] ;  /* 0x0000000404047981 */ /* 0x000ea2000c1e1900 */
[----:B-1----:R-:W-:-:S05]  /*00d0*/  IMAD.WIDE.U32 R6, R9, 0x4, R6 ;  /* 0x0000000409067825 */ /* 0x002fca00078e0006 */
[----:B------:R-:W3:Y:S01]  /*00e0*/  LDG.E R0, desc[UR4][R6.64] ;  /* 0x0000000406007981 */ /* 0x000ee2000c1e1900 */
[----:B--2---:R-:W-:-:S04]  /*00f0*/  IADD3 R13, PT, PT, -R4, 0x15, RZ ;  /* 0x00000015040d7810 */ /* 0x004fc80007ffe1ff */
[----:B------:R-:W0:Y:S08]  /*0100*/  I2F.U32.RP R14, R13 ;  /* 0x0000000d000e7306 */ /* 0x000e300000209000 */
[----:B---3--:R-:W1:Y:S08]  /*0110*/  I2F.U32.RP R12, R0 ;  /* 0x00000000000c7306 */ /* 0x008e700000209000 */
[----:B0-----:R-:W0:Y:S08]  /*0120*/  MUFU.RCP R14, R14 ;  /* 0x0000000e000e7308 */ /* 0x001e300000001000 */
[----:B-1----:R-:W1:Y:S01]  /*0130*/  MUFU.RCP R12, R12 ;  /* 0x0000000c000c7308 */ /* 0x002e620000001000 */
[----:B0-----:R-:W-:Y:S01]  /*0140*/  IADD3 R10, PT, PT, R14, 0xffffffe, RZ ;  /* 0x0ffffffe0e0a7810 */ /* 0x001fe20007ffe0ff */
[----:B-1----:R-:W-:-:S06]  /*0150*/  VIADD R8, R12, 0xffffffe ;  /* 0x0ffffffe0c087836 */ /* 0x002fcc0000000000 */
[----:B------:R0:W1:Y:S08]  /*0160*/  F2I.FTZ.U32.TRUNC.NTZ R11, R10 ;  /* 0x0000000a000b7305 */ /* 0x000070000021f000 */
[----:B------:R2:W3:Y:S01]  /*0170*/  F2I.FTZ.U32.TRUNC.NTZ R9, R8 ;  /* 0x0000000800097305 */ /* 0x0004e2000021f000 */
[----:B0-----:R-:W-:Y:S02]  /*0180*/  HFMA2 R10, -RZ, RZ, 0, 0 ;  /* 0x00000000ff0a7431 */ /* 0x001fe400000001ff */
[----:B------:R-:W-:Y:S01]  /*0190*/  IMAD.MOV R5, RZ, RZ, -R0 ;  /* 0x000000ffff057224 */ /* 0x000fe200078e0a00 */
[----:B------:R-:W-:-:S05]  /*01a0*/  IADD3 R7, PT, PT, RZ, -R13, RZ ;  /* 0x8000000dff077210 */ /* 0x000fca0007ffe0ff */
[----:B-1----:R-:W-:Y:S02]  /*01b0*/  IMAD R7, R7, R11, RZ ;  /* 0x0000000b07077224 */ /* 0x002fe400078e02ff */
[----:B--2---:R-:W-:Y:S02]  /*01c0*/  IMAD.MOV.U32 R8, RZ, RZ, RZ ;  /* 0x000000ffff087224 */ /* 0x004fe400078e00ff */
[----:B---3--:R-:W-:Y:S02]  /*01d0*/  IMAD R5, R5, R9, RZ ;  /* 0x0000000905057224 */ /* 0x008fe400078e02ff */
[----:B------:R-:W-:-:S04]  /*01e0*/  IMAD.HI.U32 R11, R11, R7, R10 ;  /* 0x000000070b0b7227 */ /* 0x000fc800078e000a */
[----:B------:R-:W-:-:S04]  /*01f0*/  IMAD.HI.U32 R9, R9, R5, R8 ;  /* 0x0000000509097227 */ /* 0x000fc800078e0008 */
[----:B------:R-:W-:-:S04]  /*0200*/  IMAD.HI.U32 R11, R11, 0x703e556d, RZ ;  /* 0x703e556d0b0b7827 */ /* 0x000fc800078e00ff */
[----:B------:R-:W-:Y:S01]  /*0210*/  IMAD.HI.U32 R9, R9, -0x4280fc4a, RZ ;  /* 0xbd7f03b609097827 */ /* 0x000fe200078e00ff */
[----:B------:R-:W-:-:S03]  /*0220*/  IADD3 R6, PT, PT, -R11, RZ, RZ ;  /* 0x000000ff0b067210 */ /* 0x000fc60007ffe1ff */
[----:B------:R-:W-:-:S04]  /*0230*/  IMAD.MOV R9, RZ, RZ, -R9 ;  /* 0x000000ffff097224 */ /* 0x000fc800078e0a09 */
[----:B------:R-:W-:Y:S02]  /*0240*/  IMAD R5, R0, R9, -0x4280fc4a ;  /* 0xbd7f03b600057424 */ /* 0x000fe400078e0209 */
[----:B------:R-:W-:-:S03]  /*0250*/  IMAD R6, R13, R6, 0x703e556d ;  /* 0x703e556d0d067424 */ /* 0x000fc600078e0206 */
[----:B------:R-:W-:Y:S02]  /*0260*/  ISETP.GE.U32.AND P0, PT, R5, R0, PT ;  /* 0x000000000500720c */ /* 0x000fe40003f06070 */
[----:B------:R-:W-:Y:S02]  /*0270*/  ISETP.GE.U32.AND P1, PT, R6, R13, PT ;  /* 0x0000000d0600720c */ /* 0x000fe40003f26070 */
[----:B------:R-:W-:-:S09]  /*0280*/  ISETP.NE.U32.AND P3, PT, R13, RZ, PT ;  /* 0x000000ff0d00720c */ /* 0x000fd20003f65070 */
[----:B------:R-:W-:Y:S02]  /*0290*/  @P0 IMAD.IADD R5, R5, 0x1, -R0 ;  /* 0x0000000105050824 */ /* 0x000fe400078e0a00 */
[----:B------:R-:W-:Y:S02]  /*02a0*/  @P1 IADD3 R6, PT, PT, -R13, R6, RZ ;  /* 0x000000060d061210 */ /* 0x000fe40007ffe1ff */
[----:B------:R-:W-:Y:S02]  /*02b0*/  ISETP.NE.U32.AND P1, PT, R0, RZ, PT ;  /* 0x000000ff0000720c */ /* 0x000fe40003f25070 */
[----:B------:R-:W-:Y:S02]  /*02c0*/  ISETP.GE.U32.AND P0, PT, R5, R0, PT ;  /* 0x000000000500720c */ /* 0x000fe40003f06070 */
[----:B------:R-:W-:-:S11]  /*02d0*/  ISETP.GE.U32.AND P2, PT, R6, R13, PT ;  /* 0x0000000d0600720c */ /* 0x000fd60003f46070 */
[----:B------:R-:W-:Y:S01]  /*02e0*/  @P0 IMAD.IADD R5, R5, 0x1, -R0 ;  /* 0x0000000105050824 */ /* 0x000fe200078e0a00 */
[----:B------:R-:W-:Y:S02]  /*02f0*/  @!P1 LOP3.LUT R5, RZ, R0, RZ, 0x33, !PT ;  /* 0x00000000ff059212 */ /* 0x000fe400078e33ff */
[----:B------:R-:W-:Y:S02]  /*0300*/  @P2 IADD3 R6, PT, PT, -R13, R6, RZ ;  /* 0x000000060d062210 */ /* 0x000fe40007ffe1ff */
[----:B------:R-:W-:Y:S01]  /*0310*/  @!P3 LOP3.LUT R6, RZ, R13, RZ, 0x33, !PT ;  /* 0x0000000dff06b212 */ /* 0x000fe200078e33ff */
[----:B------:R-:W-:-:S03]  /*0320*/  VIADD R0, R5, 0x1 ;  /* 0x0000000105007836 */ /* 0x000fc60000000000 */
[----:B------:R-:W-:-:S04]  /*0330*/  IADD3 R6, PT, PT, R4, R6, RZ ;  /* 0x0000000604067210 */ /* 0x000fc80007ffe0ff */
[----:B------:R-:W-:-:S13]  /*0340*/  ISETP.GE.AND P0, PT, R0, R6, PT ;  /* 0x000000060000720c */ /* 0x000fda0003f06270 */
[----:B------:R-:W-:Y:S05]  /*0350*/  @!P0 BRA `(.L_x_1) ;  /* 0x0000000000508947 */ /* 0x000fea0003800000 */
[----:B------:R-:W-:-:S04]  /*0360*/  IADD3 R0, PT, PT, R5, 0x2, -R6 ;  /* 0x0000000205007810 */ /* 0x000fc80007ffe806 */
[----:B------:R-:W0:Y:S01]  /*0370*/  I2F.U32.RP R7, R0 ;  /* 0x0000000000077306 */ /* 0x000e220000209000 */
[----:B------:R-:W-:Y:S02]  /*0380*/  IADD3 R9, PT, PT, RZ, -R0, RZ ;  /* 0x80000000ff097210 */ /* 0x000fe40007ffe0ff */
[----:B------:R-:W-:-:S05]  /*0390*/  ISETP.NE.U32.AND P1, PT, R0, RZ, PT ;  /* 0x000000ff0000720c */ /* 0x000fca0003f25070 */
[----:B0-----:R-:W0:Y:S02]  /*03a0*/  MUFU.RCP R7, R7 ;  /* 0x0000000700077308 */ /* 0x001e240000001000 */
[----:B0-----:R-:W-:-:S06]  /*03b0*/  VIADD R4, R7, 0xffffffe ;  /* 0x0ffffffe07047836 */ /* 0x001fcc0000000000 */
[----:B------:R0:W1:Y:S02]  /*03c0*/  F2I.FTZ.U32.TRUNC.NTZ R5, R4 ;  /* 0x0000000400057305 */ /* 0x000064000021f000 */
[----:B0-----:R-:W-:Y:S02]  /*03d0*/  IMAD.MOV.U32 R4, RZ, RZ, RZ ;  /* 0x000000ffff047224 */ /* 0x001fe400078e00ff */
[----:B-1----:R-:W-:-:S04]  /*03e0*/  IMAD R9, R9, R5, RZ ;  /* 0x0000000509097224 */ /* 0x002fc800078e02ff */
[----:B------:R-:W-:-:S06]  /*03f0*/  IMAD.HI.U32 R5, R5, R9, R4 ;  /* 0x0000000905057227 */ /* 0x000fcc00078e0004 */
[----:B------:R-:W-:-:S05]  /*0400*/  IMAD.HI.U32 R5, R5, -0x7ba50f3b, RZ ;  /* 0x845af0c505057827 */ /* 0x000fca00078e00ff */
[----:B------:R-:W-:-:S05]  /*0410*/  IADD3 R5, PT, PT, -R5, RZ, RZ ;  /* 0x000000ff05057210 */ /* 0x000fca0007ffe1ff */
[----:B------:R-:W-:-:S05]  /*0420*/  IMAD R5, R0, R5, -0x7ba50f3b ;  /* 0x845af0c500057424 */ /* 0x000fca00078e0205 */
[----:B------:R-:W-:-:S13]  /*0430*/  ISETP.GE.U32.AND P0, PT, R5, R0, PT ;  /* 0x000000000500720c */ /* 0x000fda0003f06070 */
[----:B------:R-:W-:-:S05]  /*0440*/  @P0 IMAD.IADD R5, R5, 0x1, -R0 ;  /* 0x0000000105050824 */ /* 0x000fca00078e0a00 */
[----:B------:R-:W-:-:S13]  /*0450*/  ISETP.GE.U32.AND P0, PT, R5, R0, PT ;  /* 0x000000000500720c */ /* 0x000fda0003f06070 */
[----:B------:R-:W-:Y:S02]  /*0460*/  @P0 IADD3 R5, PT, PT, -R0, R5, RZ ;  /* 0x0000000500050210 */ /* 0x000fe40007ffe1ff */
[----:B------:R-:W-:-:S05]  /*0470*/  @!P1 LOP3.LUT R5, RZ, R0, RZ, 0x33, !PT ;  /* 0x00000000ff059212 */ /* 0x000fca00078e33ff */
[----:B------:R-:W-:-:S05]  /*0480*/  IMAD.IADD R5, R6, 0x1, R5 ;  /* 0x0000000106057824 */ /* 0x000fca00078e0205 */
[----:B------:R0:W-:Y:S02]  /*0490*/  STG.E desc[UR4][R2.64], R5 ;  /* 0x0000000502007986 */ /* 0x0001e4000c101904 */
.L_x_1:
[----:B------:R-:W-:Y:S05]  /*04a0*/  BSYNC.RECONVERGENT B0 ;  /* 0x0000000000007941 */ /* 0x000fea0003800200 */
.L_x_0:
[----:B------:R-:W-:Y:S06]  /*04b0*/  BAR.SYNC.DEFER_BLOCKING 0x0 ;  /* 0x0000000000007b1d */ /* 0x000fec0000010000 */
[----:B------:R-:W-:Y:S05]  /*04c0*/  EXIT ;  /* 0x000000000000794d */ /* 0x000fea0003800000 */
.L_x_2:
[----:B------:R-:W-:-:S00]  /*04d0*/  BRA `(.L_x_2) ;  /* 0xfffffffc00fc7947 */ /* 0x000fc0000383ffff */
[----:B------:R-:W-:-:S00]  /*04e0*/  NOP ;  /* 0x0000000000007918 */ /* 0x000fc00000000000 */
        /* <DEDUP_REMOVED lines=9> */
.L_x_3:


//--------------------- .nv.global.init           --------------------------
	.section	.nv.global.init,"aw",@progbits
	.align	4
.nv.global.init:
	.type		mrg32k3aM1SubSeq,@object
	.size		mrg32k3aM1SubSeq,(mrg32k3aM2SubSeq - mrg32k3aM1SubSeq)
mrg32k3aM1SubSeq:
        /*0000*/ 	.byte	0x0b, 0xcc, 0xee, 0x04, 0x73, 0x29, 0x8b, 0x6f, 0xf6, 0x53, 0x03, 0xf6, 0x23, 0xf6, 0xea, 0xda
        /* <DEDUP_REMOVED lines=125> */
	.type		mrg32k3aM2SubSeq,@object
	.size		mrg32k3aM2SubSeq,(mrg32k3aM1 - mrg32k3aM2SubSeq)
mrg32k3aM2SubSeq:
        /* <DEDUP_REMOVED lines=126> */
	.type		mrg32k3aM1,@object
	.size		mrg32k3aM1,(mrg32k3aM1Seq - mrg32k3aM1)
mrg32k3aM1:
        /* <DEDUP_REMOVED lines=144> */
	.type		mrg32k3aM1Seq,@object
	.size		mrg32k3aM1Seq,(mrg32k3aM2 - mrg32k3aM1Seq)
mrg32k3aM1Seq:
        /* <DEDUP_REMOVED lines=144> */
	.type		mrg32k3aM2,@object
	.size		mrg32k3aM2,(mrg32k3aM2Seq - mrg32k3aM2)
mrg32k3aM2:
        /* <DEDUP_REMOVED lines=144> */
	.type		mrg32k3aM2Seq,@object
	.size		mrg32k3aM2Seq,(precalc_xorwow_matrix - mrg32k3aM2Seq)
mrg32k3aM2Seq:
        /* <DEDUP_REMOVED lines=144> */
	.type		precalc_xorwow_matrix,@object
	.size		precalc_xorwow_matrix,(precalc_xorwow_offset_matrix - precalc_xorwow_matrix)
precalc_xorwow_matrix:
        /* <DEDUP_REMOVED lines=6400> */
	.type		precalc_xorwow_offset_matrix,@object
	.size		precalc_xorwow_offset_matrix,(.L_1 - precalc_xorwow_offset_matrix)
precalc_xorwow_offset_matrix:
        /* <DEDUP_REMOVED lines=6400> */
.L_1:


//--------------------- .nv.shared.reserved.0     --------------------------
	.section	.nv.shared.reserved.0,"aw",@nobits
	.weak		__nv_reservedSMEM_offset_0_alias
	.size		__nv_reservedSMEM_offset_0_alias, 0, 64
	.other		__nv_reservedSMEM_offset_0_alias,@"STO_CUDA_RESERVED_SHARED STV_DEFAULT"
__nv_reservedSMEM_offset_0_alias:
	.zero		0
	.zero		64


//--------------------- .nv.constant0._Z5tradePiS_S_ --------------------------
	.section	.nv.constant0._Z5tradePiS_S_,"a",@progbits
	.sectionflags	@""
	.align	4
.nv.constant0._Z5tradePiS_S_:
	.zero		920


//--------------------- SYMBOLS --------------------------

	.type		.nv.reservedSmem.offset0,@object
	.size		.nv.reservedSmem.offset0,0x4
